	.headerflags	@"EF_CUDA_TEXMODE_UNIFIED EF_CUDA_64BIT_ADDRESS EF_CUDA_SM86 EF_CUDA_VIRTUAL_SM(EF_CUDA_SM86)"
	.elftype	@"ET_EXEC"


//--------------------- .nv.info                  --------------------------
	.section	.nv.info,"",@"SHT_CUDA_INFO"
	.align	4


	//----- nvinfo : EIATTR_REGCOUNT
	.align		4
        /*0000*/ 	.byte	0x04, 0x2f
        /*0002*/ 	.short	(.L_1 - .L_0)
	.align		4
.L_0:
        /*0004*/ 	.word	index@(triton_poi_fused__to_copy_1)
        /*0008*/ 	.word	0x0000000a


	//----- nvinfo : EIATTR_MIN_STACK_SIZE
	.align		4
.L_1:
        /*000c*/ 	.byte	0x04, 0x12
        /*000e*/ 	.short	(.L_3 - .L_2)
	.align		4
.L_2:
        /*0010*/ 	.word	index@(triton_poi_fused__to_copy_1)
        /*0014*/ 	.word	0x00000000


	//----- nvinfo : EIATTR_FRAME_SIZE
	.align		4
.L_3:
        /*0018*/ 	.byte	0x04, 0x11
        /*001a*/ 	.short	(.L_5 - .L_4)
	.align		4
.L_4:
        /*001c*/ 	.word	index@(triton_poi_fused__to_copy_1)
        /*0020*/ 	.word	0x00000000


	//----- nvinfo : EIATTR_MIN_STACK_SIZE
	.align		4
.L_5:
        /*0024*/ 	.byte	0x04, 0x12
        /*0026*/ 	.short	(.L_7 - .L_6)
	.align		4
.L_6:
        /*0028*/ 	.word	index@(triton_poi_fused__to_copy_1)
        /*002c*/ 	.word	0x00000000
.L_7:


//--------------------- .nv.info.triton_poi_fused__to_copy_1 --------------------------
	.section	.nv.info.triton_poi_fused__to_copy_1,"",@"SHT_CUDA_INFO"
	.sectionflags	@""
	.align	4


	//----- nvinfo : EIATTR_CUDA_API_VERSION
	.align		4
        /*0000*/ 	.byte	0x04, 0x37
        /*0002*/ 	.short	(.L_9 - .L_8)
.L_8:
        /*0004*/ 	.word	0x0000007c


	//----- nvinfo : EIATTR_SW2861232_WAR
	.align		4
.L_9:
        /*0008*/ 	.byte	0x01, 0x35
	.zero		2


	//----- nvinfo : EIATTR_PARAM_CBANK
	.align		4
        /*000c*/ 	.byte	0x04, 0x0a
        /*000e*/ 	.short	(.L_11 - .L_10)
	.align		4
.L_10:
        /*0010*/ 	.word	index@(.nv.constant0.triton_poi_fused__to_copy_1)
        /*0014*/ 	.short	0x0160
        /*0016*/ 	.short	0x0020


	//----- nvinfo : EIATTR_CBANK_PARAM_SIZE
	.align		4
.L_11:
        /*0018*/ 	.byte	0x03, 0x19
        /*001a*/ 	.short	0x0020


	//----- nvinfo : EIATTR_KPARAM_INFO
	.align		4
        /*001c*/ 	.byte	0x04, 0x17
        /*001e*/ 	.short	(.L_13 - .L_12)
.L_12:
        /*0020*/ 	.word	0x00000000
        /*0024*/ 	.short	0x0003
        /*0026*/ 	.short	0x0018
        /*0028*/ 	.byte	0x00, 0xf4, 0x21, 0x00


	//----- nvinfo : EIATTR_KPARAM_INFO
	.align		4
.L_13:
        /*002c*/ 	.byte	0x04, 0x17
        /*002e*/ 	.short	(.L_15 - .L_14)
.L_14:
        /*0030*/ 	.word	0x00000000
        /*0034*/ 	.short	0x0002
        /*0036*/ 	.short	0x0010
        /*0038*/ 	.byte	0x00, 0xf0, 0x11, 0x00


	//----- nvinfo : EIATTR_KPARAM_INFO
	.align		4
.L_15:
        /*003c*/ 	.byte	0x04, 0x17
        /*003e*/ 	.short	(.L_17 - .L_16)
.L_16:
        /*0040*/ 	.word	0x00000000
        /*0044*/ 	.short	0x0001
        /*0046*/ 	.short	0x0008
        /*0048*/ 	.byte	0x00, 0xf4, 0x21, 0x00


	//----- nvinfo : EIATTR_KPARAM_INFO
	.align		4
.L_17:
        /*004c*/ 	.byte	0x04, 0x17
        /*004e*/ 	.short	(.L_19 - .L_18)
.L_18:
        /*0050*/ 	.word	0x00000000
        /*0054*/ 	.short	0x0000
        /*0056*/ 	.short	0x0000
        /*0058*/ 	.byte	0x00, 0xf4, 0x21, 0x00


	//----- nvinfo : EIATTR_MAXREG_COUNT
	.align		4
.L_19:
        /*005c*/ 	.byte	0x03, 0x1b
        /*005e*/ 	.short	0x00ff


	//----- nvinfo : EIATTR_EXIT_INSTR_OFFSETS
	.align		4
        /*0060*/ 	.byte	0x04, 0x1c
        /*0062*/ 	.short	(.L_21 - .L_20)


	//   ....[0]....
.L_20:
        /*0064*/ 	.word	0x000000e0


	//----- nvinfo : EIATTR_REQNTID
	.align		4
.L_21:
        /*0068*/ 	.byte	0x04, 0x10
        /*006a*/ 	.short	(.L_23 - .L_22)
.L_22:
        /*006c*/ 	.word	0x00000100
        /*0070*/ 	.word	0x00000001
        /*0074*/ 	.word	0x00000001
.L_23:


//--------------------- .nv.callgraph             --------------------------
	.section	.nv.callgraph,"",@"SHT_CUDA_CALLGRAPH"
	.align	4
	.sectionentsize	8
	.align		4
        /*0000*/ 	.word	0x00000000
	.align		4
        /*0004*/ 	.word	0xffffffff
	.align		4
        /*0008*/ 	.word	0x00000000
	.align		4
        /*000c*/ 	.word	0xfffffffe
	.align		4
        /*0010*/ 	.word	0x00000000
	.align		4
        /*0014*/ 	.word	0xfffffffd
	.align		4
        /*0018*/ 	.word	0x00000000
	.align		4
        /*001c*/ 	.word	0xfffffffc


//--------------------- .nv.rel.action            --------------------------
	.section	.nv.rel.action,"",@"SHT_CUDA_RELOCINFO"
	.align	8
	.sectionentsize	8
        /*0000*/ 	.byte	0x73, 0x00, 0x00, 0x00, 0x00, 0x00, 0x00, 0x00, 0x00, 0x00, 0x00, 0x11, 0x25, 0x00, 0x05, 0x36


//--------------------- .nv.constant0.triton_poi_fused__to_copy_1 --------------------------
	.section	.nv.constant0.triton_poi_fused__to_copy_1,"a",@progbits
	.sectionflags	@""
	.align	4
.nv.constant0.triton_poi_fused__to_copy_1:
	.zero		384


//--------------------- .text.triton_poi_fused__to_copy_1 --------------------------
	.section	.text.triton_poi_fused__to_copy_1,"ax",@progbits
	.sectioninfo	@"SHI_REGISTERS=10"
	.align	128
        .global         triton_poi_fused__to_copy_1
        .type           triton_poi_fused__to_copy_1,@function
        .size           triton_poi_fused__to_copy_1,(.L_x_1 - triton_poi_fused__to_copy_1)
        .other          triton_poi_fused__to_copy_1,@"STO_CUDA_ENTRY STV_DEFAULT"
triton_poi_fused__to_copy_1:
.text.triton_poi_fused__to_copy_1:
[----:B------:R-:W-:Y:S02]  /*0000*/  MOV R1, c[0x0][0x28] ;  /* 0x00000a0000017a02 */ /* 0x000fe40000000f00 */
[----:B------:R-:W0:Y:S01]  /*0010*/  S2R R0, SR_TID.X ;  /* 0x0000000000007919 */ /* 0x000e220000002100 */
[----:B------:R-:W-:Y:S01]  /*0020*/  IMAD.MOV.U32 R5, RZ, RZ, 0x4 ;  /* 0x00000004ff057424 */ /* 0x000fe200078e00ff */
[----:B------:R-:W-:Y:S02]  /*0030*/  ULDC.64 UR4, c[0x0][0x118] ;  /* 0x0000460000047ab9 */ /* 0x000fe40000000a00 */
[----:B------:R-:W1:Y:S01]  /*0040*/  S2R R3, SR_CTAID.X ;  /* 0x0000000000037919 */ /* 0x000e620000002500 */
[----:B0-----:R-:W-:-:S04]  /*0050*/  SHF.L.U32 R0, R0, 0x1, RZ ;  /* 0x0000000100007819 */ /* 0x001fc800000006ff */
[----:B------:R-:W-:-:S04]  /*0060*/  LOP3.LUT R0, R0, 0x1fe, RZ, 0xc0, !PT ;  /* 0x000001fe00007812 */ /* 0x000fc800078ec0ff */
[----:B-1----:R-:W-:-:S05]  /*0070*/  LEA R0, R3, R0, 0x9 ;  /* 0x0000000003007211 */ /* 0x002fca00078e48ff */
[----:B------:R-:W-:-:S06]  /*0080*/  IMAD.WIDE R2, R0, R5, c[0x0][0x160] ;  /* 0x0000580000027625 */ /* 0x000fcc00078e0205 */
[----:B------:R-:W2:Y:S01]  /*0090*/  LDG.E.64 R2, [R2.64] ;  /* 0x0000000402027981 */ /* 0x000ea2000c1e1b00 */
[----:B------:R-:W-:-:S04]  /*00a0*/  IMAD.MOV.U32 R5, RZ, RZ, 0x2 ;  /* 0x00000002ff057424 */ /* 0x000fc800078e00ff */
[----:B------:R-:W-:Y:S01]  /*00b0*/  IMAD.WIDE R4, R0, R5, c[0x0][0x168] ;  /* 0x00005a0000047625 */ /* 0x000fe200078e0205 */
[----:B--2---:R-:W-:-:S05]  /*00c0*/  F2FP.BF16.PACK_AB R7, R3, R2 ;  /* 0x000000020307723e */ /* 0x004fca00000010ff */
[----:B------:R-:W-:Y:S01]  /*00d0*/  STG.E [R4.64], R7 ;  /* 0x0000000704007986 */ /* 0x000fe2000c101904 */
[----:B------:R-:W-:Y:S05]  /*00e0*/  EXIT ;  /* 0x000000000000794d */ /* 0x000fea0003800000 */
.L_x_0:
[----:B------:R-:W-:-:S00]  /*00f0*/  BRA `(.L_x_0) ;  /* 0xfffffff000007947 */ /* 0x000fc0000383ffff */
[----:B------:R-:W-:-:S00]  /*0100*/  NOP ;  /* 0x0000000000007918 */ /* 0x000fc00000000000 */
[----:B------:R-:W-:-:S00]  /*0110*/  NOP ;  /* 0x0000000000007918 */ /* 0x000fc00000000000 */
[----:B------:R-:W-:-:S00]  /*0120*/  NOP ;  /* 0x0000000000007918 */ /* 0x000fc00000000000 */
[----:B------:R-:W-:-:S00]  /*0130*/  NOP ;  /* 0x0000000000007918 */ /* 0x000fc00000000000 */
[----:B------:R-:W-:-:S00]  /*0140*/  NOP ;  /* 0x0000000000007918 */ /* 0x000fc00000000000 */
[----:B------:R-:W-:-:S00]  /*0150*/  NOP ;  /* 0x0000000000007918 */ /* 0x000fc00000000000 */
[----:B------:R-:W-:-:S00]  /*0160*/  NOP ;  /* 0x0000000000007918 */ /* 0x000fc00000000000 */
[----:B------:R-:W-:-:S00]  /*0170*/  NOP ;  /* 0x0000000000007918 */ /* 0x000fc00000000000 */
.L_x_1:
